//
// Generated by NVIDIA NVVM Compiler
//
// Compiler Build ID: CL-36424714
// Cuda compilation tools, release 13.0, V13.0.88
// Based on NVVM 20.0.0
//

.version 9.0
.target sm_100
.address_size 64

	// .globl	_Z25TrivialSumReductionKernelPfS_i

.visible .entry _Z25TrivialSumReductionKernelPfS_i(
	.param .u64 .ptr .align 1 _Z25TrivialSumReductionKernelPfS_i_param_0,
	.param .u64 .ptr .align 1 _Z25TrivialSumReductionKernelPfS_i_param_1,
	.param .u32 _Z25TrivialSumReductionKernelPfS_i_param_2
)
{
	.reg .pred 	%p<10>;
	.reg .b32 	%r<23>;
	.reg .b32 	%f<83>;
	.reg .b64 	%rd<18>;

	ld.param.u64 	%rd9, [_Z25TrivialSumReductionKernelPfS_i_param_0];
	ld.param.u64 	%rd8, [_Z25TrivialSumReductionKernelPfS_i_param_1];
	ld.param.u32 	%r16, [_Z25TrivialSumReductionKernelPfS_i_param_2];
	cvta.to.global.u64 	%rd1, %rd9;
	setp.lt.s32 	%p1, %r16, 1;
	mov.f32 	%f82, 0f00000000;
	@%p1 bra 	$L__BB0_13;
	and.b32  	%r1, %r16, 15;
	setp.lt.u32 	%p2, %r16, 16;
	mov.f32 	%f82, 0f00000000;
	mov.b32 	%r20, 0;
	@%p2 bra 	$L__BB0_4;
	and.b32  	%r20, %r16, 2147483632;
	neg.s32 	%r18, %r20;
	add.s64 	%rd16, %rd1, 32;
	mov.f32 	%f82, 0f00000000;
$L__BB0_3:
	.pragma "nounroll";
	ld.global.f32 	%f18, [%rd16+-32];
	add.f32 	%f19, %f82, %f18;
	ld.global.f32 	%f20, [%rd16+-28];
	add.f32 	%f21, %f19, %f20;
	ld.global.f32 	%f22, [%rd16+-24];
	add.f32 	%f23, %f21, %f22;
	ld.global.f32 	%f24, [%rd16+-20];
	add.f32 	%f25, %f23, %f24;
	ld.global.f32 	%f26, [%rd16+-16];
	add.f32 	%f27, %f25, %f26;
	ld.global.f32 	%f28, [%rd16+-12];
	add.f32 	%f29, %f27, %f28;
	ld.global.f32 	%f30, [%rd16+-8];
	add.f32 	%f31, %f29, %f30;
	ld.global.f32 	%f32, [%rd16+-4];
	add.f32 	%f33, %f31, %f32;
	ld.global.f32 	%f34, [%rd16];
	add.f32 	%f35, %f33, %f34;
	ld.global.f32 	%f36, [%rd16+4];
	add.f32 	%f37, %f35, %f36;
	ld.global.f32 	%f38, [%rd16+8];
	add.f32 	%f39, %f37, %f38;
	ld.global.f32 	%f40, [%rd16+12];
	add.f32 	%f41, %f39, %f40;
	ld.global.f32 	%f42, [%rd16+16];
	add.f32 	%f43, %f41, %f42;
	ld.global.f32 	%f44, [%rd16+20];
	add.f32 	%f45, %f43, %f44;
	ld.global.f32 	%f46, [%rd16+24];
	add.f32 	%f47, %f45, %f46;
	ld.global.f32 	%f48, [%rd16+28];
	add.f32 	%f82, %f47, %f48;
	add.s32 	%r18, %r18, 16;
	add.s64 	%rd16, %rd16, 64;
	setp.ne.s32 	%p3, %r18, 0;
	@%p3 bra 	$L__BB0_3;
$L__BB0_4:
	setp.eq.s32 	%p4, %r1, 0;
	@%p4 bra 	$L__BB0_13;
	and.b32  	%r7, %r16, 7;
	setp.lt.u32 	%p5, %r1, 8;
	@%p5 bra 	$L__BB0_7;
	mul.wide.u32 	%rd10, %r20, 4;
	add.s64 	%rd11, %rd1, %rd10;
	ld.global.f32 	%f50, [%rd11];
	add.f32 	%f51, %f82, %f50;
	ld.global.f32 	%f52, [%rd11+4];
	add.f32 	%f53, %f51, %f52;
	ld.global.f32 	%f54, [%rd11+8];
	add.f32 	%f55, %f53, %f54;
	ld.global.f32 	%f56, [%rd11+12];
	add.f32 	%f57, %f55, %f56;
	ld.global.f32 	%f58, [%rd11+16];
	add.f32 	%f59, %f57, %f58;
	ld.global.f32 	%f60, [%rd11+20];
	add.f32 	%f61, %f59, %f60;
	ld.global.f32 	%f62, [%rd11+24];
	add.f32 	%f63, %f61, %f62;
	ld.global.f32 	%f64, [%rd11+28];
	add.f32 	%f82, %f63, %f64;
	add.s32 	%r20, %r20, 8;
$L__BB0_7:
	setp.eq.s32 	%p6, %r7, 0;
	@%p6 bra 	$L__BB0_13;
	and.b32  	%r10, %r16, 3;
	setp.lt.u32 	%p7, %r7, 4;
	@%p7 bra 	$L__BB0_10;
	mul.wide.u32 	%rd12, %r20, 4;
	add.s64 	%rd13, %rd1, %rd12;
	ld.global.f32 	%f66, [%rd13];
	add.f32 	%f67, %f82, %f66;
	ld.global.f32 	%f68, [%rd13+4];
	add.f32 	%f69, %f67, %f68;
	ld.global.f32 	%f70, [%rd13+8];
	add.f32 	%f71, %f69, %f70;
	ld.global.f32 	%f72, [%rd13+12];
	add.f32 	%f82, %f71, %f72;
	add.s32 	%r20, %r20, 4;
$L__BB0_10:
	setp.eq.s32 	%p8, %r10, 0;
	@%p8 bra 	$L__BB0_13;
	mul.wide.u32 	%rd14, %r20, 4;
	add.s64 	%rd17, %rd1, %rd14;
	neg.s32 	%r22, %r10;
$L__BB0_12:
	.pragma "nounroll";
	ld.global.f32 	%f73, [%rd17];
	add.f32 	%f82, %f82, %f73;
	add.s64 	%rd17, %rd17, 4;
	add.s32 	%r22, %r22, 1;
	setp.ne.s32 	%p9, %r22, 0;
	@%p9 bra 	$L__BB0_12;
$L__BB0_13:
	cvta.to.global.u64 	%rd15, %rd8;
	st.global.f32 	[%rd15], %f82;
	ret;

}


// ===== COMPILED SASS (sm_100) =====

	.target	sm_100

	.elftype	@"ET_EXEC"


//--------------------- .note.nv.tkinfo           --------------------------
	.section	.note.nv.tkinfo,"",@"SHT_NOTE"
	.sectionflags	@"SHF_NOTE_NV_TKINFO"
	.tkinfo
        /*0018*/ 	.word	0x00000002
        /*0030*/ 	.string	""
        /*0030*/ 	.string	"ptxas"
        /*0030*/ 	.string	"Cuda compilation tools, release 13.0, V13.0.88"
        /*0030*/ 	.string	"Build cuda_13.0.r13.0/compiler.36424714_0"
        /*0030*/ 	.string	"-arch sm_100 -m 64 "



//--------------------- .note.nv.cuinfo           --------------------------
	.section	.note.nv.cuinfo,"",@"SHT_NOTE"
	.sectionflags	@"SHF_NOTE_NV_CUINFO"
        /*0018*/ 	.short	0x0002
        /*001a*/ 	.short	0x0064
        /*001c*/ 	.short	0x0082
	.zero		2


//--------------------- .nv.info                  --------------------------
	.section	.nv.info,"",@"SHT_CUDA_INFO"
	.align	4


	//----- nvinfo : EIATTR_REGCOUNT
	.align		4
        /*0000*/ 	.byte	0x04, 0x2f
        /*0002*/ 	.short	(.L_1 - .L_0)
	.align		4
.L_0:
        /*0004*/ 	.word	index@(_Z25TrivialSumReductionKernelPfS_i)
        /*0008*/ 	.word	0x0000001f


	//----- nvinfo : EIATTR_FRAME_SIZE
	.align		4
.L_1:
        /*000c*/ 	.byte	0x04, 0x11
        /*000e*/ 	.short	(.L_3 - .L_2)
	.align		4
.L_2:
        /*0010*/ 	.word	index@(_Z25TrivialSumReductionKernelPfS_i)
        /*0014*/ 	.word	0x00000000


	//----- nvinfo : EIATTR_MIN_STACK_SIZE
	.align		4
.L_3:
        /*0018*/ 	.byte	0x04, 0x12
        /*001a*/ 	.short	(.L_5 - .L_4)
	.align		4
.L_4:
        /*001c*/ 	.word	index@(_Z25TrivialSumReductionKernelPfS_i)
        /*0020*/ 	.word	0x00000000
.L_5:


//--------------------- .nv.compat                --------------------------
	.section	.nv.compat,"",@"SHT_CUDA_COMPAT_INFO"
	.align	4
        /*0000*/ 	.byte	0x02, 0x09, 0x00, 0x00, 0x02, 0x02, 0x01, 0x00, 0x02, 0x05, 0x05, 0x00, 0x03, 0x07, 0x01, 0x01
        /*0010*/ 	.byte	0x02, 0x03, 0x00, 0x00, 0x02, 0x06, 0x01, 0x00, 0x04, 0x0b, 0x08, 0x00, 0x09, 0x00, 0x00, 0x00
        /*0020*/ 	.byte	0x00, 0x00, 0x00, 0x00


//--------------------- .nv.info._Z25TrivialSumReductionKernelPfS_i --------------------------
	.section	.nv.info._Z25TrivialSumReductionKernelPfS_i,"",@"SHT_CUDA_INFO"
	.sectionflags	@""
	.align	4


	//----- nvinfo : EIATTR_CUDA_API_VERSION
	.align		4
        /*0000*/ 	.byte	0x04, 0x37
        /*0002*/ 	.short	(.L_7 - .L_6)
.L_6:
        /*0004*/ 	.word	0x00000082


	//----- nvinfo : EIATTR_KPARAM_INFO
	.align		4
.L_7:
        /*0008*/ 	.byte	0x04, 0x17
        /*000a*/ 	.short	(.L_9 - .L_8)
.L_8:
        /*000c*/ 	.word	0x00000000
        /*0010*/ 	.short	0x0002
        /*0012*/ 	.short	0x0010
        /*0014*/ 	.byte	0x00, 0xf0, 0x11, 0x00


	//----- nvinfo : EIATTR_KPARAM_INFO
	.align		4
.L_9:
        /*0018*/ 	.byte	0x04, 0x17
        /*001a*/ 	.short	(.L_11 - .L_10)
.L_10:
        /*001c*/ 	.word	0x00000000
        /*0020*/ 	.short	0x0001
        /*0022*/ 	.short	0x0008
        /*0024*/ 	.byte	0x00, 0xf5, 0x21, 0x00


	//----- nvinfo : EIATTR_KPARAM_INFO
	.align		4
.L_11:
        /*0028*/ 	.byte	0x04, 0x17
        /*002a*/ 	.short	(.L_13 - .L_12)
.L_12:
        /*002c*/ 	.word	0x00000000
        /*0030*/ 	.short	0x0000
        /*0032*/ 	.short	0x0000
        /*0034*/ 	.byte	0x00, 0xf5, 0x21, 0x00


	//----- nvinfo : EIATTR_SPARSE_MMA_MASK
	.align		4
.L_13:
        /*0038*/ 	.byte	0x03, 0x50
        /*003a*/ 	.short	0x0000


	//----- nvinfo : EIATTR_MAXREG_COUNT
	.align		4
        /*003c*/ 	.byte	0x03, 0x1b
        /*003e*/ 	.short	0x00ff


	//----- nvinfo : EIATTR_MERCURY_ISA_VERSION
	.align		4
        /*0040*/ 	.byte	0x03, 0x5f
        /*0042*/ 	.short	0x0101


	//----- nvinfo : EIATTR_VRC_CTA_INIT_COUNT
	.align		4
        /*0044*/ 	.byte	0x02, 0x4a
	.zero		1
	.zero		1


	//----- nvinfo : EIATTR_EXIT_INSTR_OFFSETS
	.align		4
        /*0048*/ 	.byte	0x04, 0x1c
        /*004a*/ 	.short	(.L_15 - .L_14)


	//   ....[0]....
.L_14:
        /*004c*/ 	.word	0x00000710


	//----- nvinfo : EIATTR_CBANK_PARAM_SIZE
	.align		4
.L_15:
        /*0050*/ 	.byte	0x03, 0x19
        /*0052*/ 	.short	0x0014


	//----- nvinfo : EIATTR_PARAM_CBANK
	.align		4
        /*0054*/ 	.byte	0x04, 0x0a
        /*0056*/ 	.short	(.L_17 - .L_16)
	.align		4
.L_16:
        /*0058*/ 	.word	index@(.nv.constant0._Z25TrivialSumReductionKernelPfS_i)
        /*005c*/ 	.short	0x0380
        /*005e*/ 	.short	0x0014


	//----- nvinfo : EIATTR_SW_WAR
	.align		4
.L_17:
        /*0060*/ 	.byte	0x04, 0x36
        /*0062*/ 	.short	(.L_19 - .L_18)
.L_18:
        /*0064*/ 	.word	0x00000008
.L_19:


//--------------------- .nv.callgraph             --------------------------
	.section	.nv.callgraph,"",@"SHT_CUDA_CALLGRAPH"
	.align	4
	.sectionentsize	8
	.align		4
        /*0000*/ 	.word	0x00000000
	.align		4
        /*0004*/ 	.word	0xffffffff
	.align		4
        /*0008*/ 	.word	0x00000000
	.align		4
        /*000c*/ 	.word	0xfffffffe
	.align		4
        /*0010*/ 	.word	0x00000000
	.align		4
        /*0014*/ 	.word	0xfffffffd
	.align		4
        /*0018*/ 	.word	0x00000000
	.align		4
        /*001c*/ 	.word	0xfffffffc


//--------------------- .text._Z25TrivialSumReductionKernelPfS_i --------------------------
	.section	.text._Z25TrivialSumReductionKernelPfS_i,"ax",@progbits
	.align	128
        .global         _Z25TrivialSumReductionKernelPfS_i
        .type           _Z25TrivialSumReductionKernelPfS_i,@function
        .size           _Z25TrivialSumReductionKernelPfS_i,(.L_x_7 - _Z25TrivialSumReductionKernelPfS_i)
        .other          _Z25TrivialSumReductionKernelPfS_i,@"STO_CUDA_ENTRY STV_DEFAULT"
_Z25TrivialSumReductionKernelPfS_i:
.text._Z25TrivialSumReductionKernelPfS_i:
[----:B------:R-:W-:Y:S01]  /*0000*/  LDC R1, c[0x0][0x37c] ;  /* 0x0000df00ff017b82 */ /* 0x000fe20000000800 */
[----:B------:R-:W0:Y:S01]  /*0010*/  LDCU UR6, c[0x0][0x390] ;  /* 0x00007200ff0677ac */ /* 0x000e220008000800 */
[----:B------:R-:W-:Y:S01]  /*0020*/  HFMA2 R0, -RZ, RZ, 0, 0 ;  /* 0x00000000ff007431 */ /* 0x000fe200000001ff */
[----:B------:R-:W1:Y:S01]  /*0030*/  LDCU.64 UR10, c[0x0][0x358] ;  /* 0x00006b00ff0a77ac */ /* 0x000e620008000a00 */
[----:B0-----:R-:W-:-:S09]  /*0040*/  UISETP.GE.AND UP0, UPT, UR6, 0x1, UPT ;  /* 0x000000010600788c */ /* 0x001fd2000bf06270 */
[----:B-1----:R-:W-:Y:S05]  /*0050*/  BRA.U !UP0, `(.L_x_0) ;  /* 0x0000000508a47547 */ /* 0x002fea000b800000 */
[----:B------:R-:W-:Y:S01]  /*0060*/  UISETP.GE.U32.AND UP1, UPT, UR6, 0x10, UPT ;  /* 0x000000100600788c */ /* 0x000fe2000bf26070 */
[----:B------:R-:W-:Y:S01]  /*0070*/  MOV R0, RZ ;  /* 0x000000ff00007202 */ /* 0x000fe20000000f00 */
[----:B------:R-:W-:Y:S01]  /*0080*/  ULOP3.LUT UR7, UR6, 0xf, URZ, 0xc0, !UPT ;  /* 0x0000000f06077892 */ /* 0x000fe2000f8ec0ff */
[----:B------:R-:W-:-:S03]  /*0090*/  MOV R4, RZ ;  /* 0x000000ff00047202 */ /* 0x000fc60000000f00 */
[----:B------:R-:W-:-:S03]  /*00a0*/  UISETP.NE.AND UP0, UPT, UR7, URZ, UPT ;  /* 0x000000ff0700728c */ /* 0x000fc6000bf05270 */
[----:B------:R-:W-:Y:S08]  /*00b0*/  BRA.U !UP1, `(.L_x_1) ;  /* 0x0000000109b87547 */ /* 0x000ff0000b800000 */
[----:B------:R-:W0:Y:S01]  /*00c0*/  LDCU.64 UR4, c[0x0][0x380] ;  /* 0x00007000ff0477ac */ /* 0x000e220008000a00 */
[----:B------:R-:W-:Y:S01]  /*00d0*/  MOV R0, RZ ;  /* 0x000000ff00007202 */ /* 0x000fe20000000f00 */
[----:B------:R-:W-:-:S04]  /*00e0*/  ULOP3.LUT UR8, UR6, 0x7ffffff0, URZ, 0xc0, !UPT ;  /* 0x7ffffff006087892 */ /* 0x000fc8000f8ec0ff */
[----:B------:R-:W-:Y:S02]  /*00f0*/  UIADD3 UR9, UPT, UPT, -UR8, URZ, URZ ;  /* 0x000000ff08097290 */ /* 0x000fe4000fffe1ff */
[----:B------:R-:W-:Y:S01]  /*0100*/  MOV R4, UR8 ;  /* 0x0000000800047c02 */ /* 0x000fe20008000f00 */
[----:B0-----:R-:W-:-:S04]  /*0110*/  UIADD3 UR4, UP1, UPT, UR4, 0x20, URZ ;  /* 0x0000002004047890 */ /* 0x001fc8000ff3e0ff */
[----:B------:R-:W-:Y:S02]  /*0120*/  UIADD3.X UR5, UPT, UPT, URZ, UR5, URZ, UP1, !UPT ;  /* 0x00000005ff057290 */ /* 0x000fe40008ffe4ff */
[----:B------:R-:W-:-:S04]  /*0130*/  MOV R2, UR4 ;  /* 0x0000000400027c02 */ /* 0x000fc80008000f00 */
[----:B------:R-:W-:-:S07]  /*0140*/  MOV R3, UR5 ;  /* 0x0000000500037c02 */ /* 0x000fce0008000f00 */
.L_x_2:
[----:B------:R-:W2:Y:S04]  /*0150*/  LDG.E R11, desc[UR10][R2.64+-0x20] ;  /* 0xffffe00a020b7981 */ /* 0x000ea8000c1e1900 */
[----:B------:R-:W3:Y:S04]  /*0160*/  LDG.E R12, desc[UR10][R2.64+-0x1c] ;  /* 0xffffe40a020c7981 */ /* 0x000ee8000c1e1900 */
[----:B------:R-:W4:Y:S04]  /*0170*/  LDG.E R14, desc[UR10][R2.64+-0x18] ;  /* 0xffffe80a020e7981 */ /* 0x000f28000c1e1900 */
[----:B------:R-:W5:Y:S04]  /*0180*/  LDG.E R16, desc[UR10][R2.64+-0x14] ;  /* 0xffffec0a02107981 */ /* 0x000f68000c1e1900 */
        /* <DEDUP_REMOVED lines=11> */
[----:B------:R0:W5:Y:S01]  /*0240*/  LDG.E R5, desc[UR10][R2.64+0x1c] ;  /* 0x00001c0a02057981 */ /* 0x000162000c1e1900 */
[----:B------:R-:W-:-:S04]  /*0250*/  UIADD3 UR9, UPT, UPT, UR9, 0x10, URZ ;  /* 0x0000001009097890 */ /* 0x000fc8000fffe0ff */
[----:B------:R-:W-:Y:S01]  /*0260*/  UISETP.NE.AND UP1, UPT, UR9, URZ, UPT ;  /* 0x000000ff0900728c */ /* 0x000fe2000bf25270 */
[----:B0-----:R-:W-:-:S04]  /*0270*/  IADD3 R2, P0, PT, R2, 0x40, RZ ;  /* 0x0000004002027810 */ /* 0x001fc80007f1e0ff */
[----:B------:R-:W-:Y:S01]  /*0280*/  IADD3.X R3, PT, PT, RZ, R3, RZ, P0, !PT ;  /* 0x00000003ff037210 */ /* 0x000fe200007fe4ff */
[----:B--2---:R-:W-:-:S04]  /*0290*/  FADD R11, R11, R0 ;  /* 0x000000000b0b7221 */ /* 0x004fc80000000000 */
[----:B---3--:R-:W-:-:S04]  /*02a0*/  FADD R11, R11, R12 ;  /* 0x0000000c0b0b7221 */ /* 0x008fc80000000000 */
[----:B----4-:R-:W-:-:S04]  /*02b0*/  FADD R11, R11, R14 ;  /* 0x0000000e0b0b7221 */ /* 0x010fc80000000000 */
[----:B-----5:R-:W-:-:S04]  /*02c0*/  FADD R11, R11, R16 ;  /* 0x000000100b0b7221 */ /* 0x020fc80000000000 */
[----:B------:R-:W-:-:S04]  /*02d0*/  FADD R11, R11, R18 ;  /* 0x000000120b0b7221 */ /* 0x000fc80000000000 */
        /* <DEDUP_REMOVED lines=10> */
[----:B------:R-:W-:Y:S01]  /*0380*/  FADD R0, R6, R5 ;  /* 0x0000000506007221 */ /* 0x000fe20000000000 */
[----:B------:R-:W-:Y:S06]  /*0390*/  BRA.U UP1, `(.L_x_2) ;  /* 0xfffffffd016c7547 */ /* 0x000fec000b83ffff */
.L_x_1:
[----:B------:R-:W-:Y:S05]  /*03a0*/  BRA.U !UP0, `(.L_x_0) ;  /* 0x0000000108d07547 */ /* 0x000fea000b800000 */
[----:B------:R-:W-:Y:S02]  /*03b0*/  UISETP.GE.U32.AND UP0, UPT, UR7, 0x8, UPT ;  /* 0x000000080700788c */ /* 0x000fe4000bf06070 */
[----:B------:R-:W-:-:S04]  /*03c0*/  ULOP3.LUT UR5, UR6, 0x7, URZ, 0xc0, !UPT ;  /* 0x0000000706057892 */ /* 0x000fc8000f8ec0ff */
[----:B------:R-:W-:-:S03]  /*03d0*/  UISETP.NE.AND UP1, UPT, UR5, URZ, UPT ;  /* 0x000000ff0500728c */ /* 0x000fc6000bf25270 */
[----:B------:R-:W-:Y:S08]  /*03e0*/  BRA.U !UP0, `(.L_x_3) ;  /* 0x00000001084c7547 */ /* 0x000ff0000b800000 */
[----:B------:R-:W0:Y:S02]  /*03f0*/  LDC.64 R2, c[0x0][0x380] ;  /* 0x0000e000ff027b82 */ /* 0x000e240000000a00 */
[----:B0-----:R-:W-:-:S05]  /*0400*/  IMAD.WIDE.U32 R2, R4, 0x4, R2 ;  /* 0x0000000404027825 */ /* 0x001fca00078e0002 */
[----:B------:R-:W2:Y:S04]  /*0410*/  LDG.E R5, desc[UR10][R2.64] ;  /* 0x0000000a02057981 */ /* 0x000ea8000c1e1900 */
[----:B------:R-:W3:Y:S04]  /*0420*/  LDG.E R6, desc[UR10][R2.64+0x4] ;  /* 0x0000040a02067981 */ /* 0x000ee8000c1e1900 */
[----:B------:R-:W4:Y:S04]  /*0430*/  LDG.E R8, desc[UR10][R2.64+0x8] ;  /* 0x0000080a02087981 */ /* 0x000f28000c1e1900 */
[----:B------:R-:W5:Y:S04]  /*0440*/  LDG.E R10, desc[UR10][R2.64+0xc] ;  /* 0x00000c0a020a7981 */ /* 0x000f68000c1e1900 */
[----:B------:R-:W5:Y:S04]  /*0450*/  LDG.E R12, desc[UR10][R2.64+0x10] ;  /* 0x0000100a020c7981 */ /* 0x000f68000c1e1900 */
[----:B------:R-:W5:Y:S04]  /*0460*/  LDG.E R14, desc[UR10][R2.64+0x14] ;  /* 0x0000140a020e7981 */ /* 0x000f68000c1e1900 */
[----:B------:R-:W5:Y:S04]  /*0470*/  LDG.E R16, desc[UR10][R2.64+0x18] ;  /* 0x0000180a02107981 */ /* 0x000f68000c1e1900 */
[----:B------:R-:W5:Y:S01]  /*0480*/  LDG.E R18, desc[UR10][R2.64+0x1c] ;  /* 0x00001c0a02127981 */ /* 0x000f62000c1e1900 */
[----:B------:R-:W-:Y:S01]  /*0490*/  IADD3 R4, PT, PT, R4, 0x8, RZ ;  /* 0x0000000804047810 */ /* 0x000fe20007ffe0ff */
[----:B--2---:R-:W-:-:S04]  /*04a0*/  FADD R5, R0, R5 ;  /* 0x0000000500057221 */ /* 0x004fc80000000000 */
[----:B---3--:R-:W-:-:S04]  /*04b0*/  FADD R5, R5, R6 ;  /* 0x0000000605057221 */ /* 0x008fc80000000000 */
[----:B----4-:R-:W-:-:S04]  /*04c0*/  FADD R5, R5, R8 ;  /* 0x0000000805057221 */ /* 0x010fc80000000000 */
[----:B-----5:R-:W-:-:S04]  /*04d0*/  FADD R5, R5, R10 ;  /* 0x0000000a05057221 */ /* 0x020fc80000000000 */
[----:B------:R-:W-:-:S04]  /*04e0*/  FADD R5, R5, R12 ;  /* 0x0000000c05057221 */ /* 0x000fc80000000000 */
[----:B------:R-:W-:-:S04]  /*04f0*/  FADD R5, R5, R14 ;  /* 0x0000000e05057221 */ /* 0x000fc80000000000 */
[----:B------:R-:W-:-:S04]  /*0500*/  FADD R5, R5, R16 ;  /* 0x0000001005057221 */ /* 0x000fc80000000000 */
[----:B------:R-:W-:-:S07]  /*0510*/  FADD R0, R5, R18 ;  /* 0x0000001205007221 */ /* 0x000fce0000000000 */
.L_x_3:
        /* <DEDUP_REMOVED lines=10> */
[----:B------:R-:W5:Y:S01]  /*05c0*/  LDG.E R10, desc[UR10][R2.64+0xc] ;  /* 0x00000c0a020a7981 */ /* 0x000f62000c1e1900 */
[----:B------:R-:W-:Y:S01]  /*05d0*/  IADD3 R4, PT, PT, R4, 0x4, RZ ;  /* 0x0000000404047810 */ /* 0x000fe20007ffe0ff */
[----:B--2---:R-:W-:-:S04]  /*05e0*/  FADD R5, R0, R5 ;  /* 0x0000000500057221 */ /* 0x004fc80000000000 */
[----:B---3--:R-:W-:-:S04]  /*05f0*/  FADD R5, R5, R6 ;  /* 0x0000000605057221 */ /* 0x008fc80000000000 */
[----:B----4-:R-:W-:-:S04]  /*0600*/  FADD R5, R5, R8 ;  /* 0x0000000805057221 */ /* 0x010fc80000000000 */
[----:B-----5:R-:W-:-:S07]  /*0610*/  FADD R0, R5, R10 ;  /* 0x0000000a05007221 */ /* 0x020fce0000000000 */
.L_x_4:
[----:B------:R-:W-:Y:S05]  /*0620*/  BRA.U !UP1, `(.L_x_0) ;  /* 0x0000000109307547 */ /* 0x000fea000b800000 */
[----:B------:R-:W0:Y:S01]  /*0630*/  LDC.64 R2, c[0x0][0x380] ;  /* 0x0000e000ff027b82 */ /* 0x000e220000000a00 */
[----:B------:R-:W-:Y:S01]  /*0640*/  UIADD3 UR4, UPT, UPT, -UR4, URZ, URZ ;  /* 0x000000ff04047290 */ /* 0x000fe2000fffe1ff */
[----:B0-----:R-:W-:-:S11]  /*0650*/  IMAD.WIDE.U32 R4, R4, 0x4, R2 ;  /* 0x0000000404047825 */ /* 0x001fd600078e0002 */
.L_x_5:
[----:B------:R-:W-:Y:S02]  /*0660*/  MOV R3, R5 ;  /* 0x0000000500037202 */ /* 0x000fe40000000f00 */
[----:B------:R-:W-:-:S05]  /*0670*/  MOV R2, R4 ;  /* 0x0000000400027202 */ /* 0x000fca0000000f00 */
[----:B------:R-:W2:Y:S01]  /*0680*/  LDG.E R3, desc[UR10][R2.64] ;  /* 0x0000000a02037981 */ /* 0x000ea2000c1e1900 */
[----:B------:R-:W-:Y:S01]  /*0690*/  UIADD3 UR4, UPT, UPT, UR4, 0x1, URZ ;  /* 0x0000000104047890 */ /* 0x000fe2000fffe0ff */
[----:B------:R-:W-:-:S03]  /*06a0*/  IADD3 R4, P0, PT, R4, 0x4, RZ ;  /* 0x0000000404047810 */ /* 0x000fc60007f1e0ff */
[----:B------:R-:W-:Y:S01]  /*06b0*/  UISETP.NE.AND UP0, UPT, UR4, URZ, UPT ;  /* 0x000000ff0400728c */ /* 0x000fe2000bf05270 */
[----:B------:R-:W-:Y:S01]  /*06c0*/  IADD3.X R5, PT, PT, RZ, R5, RZ, P0, !PT ;  /* 0x00000005ff057210 */ /* 0x000fe200007fe4ff */
[----:B--2---:R-:W-:-:S07]  /*06d0*/  FADD R0, R3, R0 ;  /* 0x0000000003007221 */ /* 0x004fce0000000000 */
[----:B------:R-:W-:Y:S05]  /*06e0*/  BRA.U UP0, `(.L_x_5) ;  /* 0xfffffffd00dc7547 */ /* 0x000fea000b83ffff */
.L_x_0:
[----:B------:R-:W0:Y:S02]  /*06f0*/  LDC.64 R2, c[0x0][0x388] ;  /* 0x0000e200ff027b82 */ /* 0x000e240000000a00 */
[----:B0-----:R-:W-:Y:S01]  /*0700*/  STG.E desc[UR10][R2.64], R0 ;  /* 0x0000000002007986 */ /* 0x001fe2000c10190a */
[----:B------:R-:W-:Y:S05]  /*0710*/  EXIT ;  /* 0x000000000000794d */ /* 0x000fea0003800000 */
.L_x_6:
[----:B------:R-:W-:-:S00]  /*0720*/  BRA `(.L_x_6) ;  /* 0xfffffffc00fc7947 */ /* 0x000fc0000383ffff */
[----:B------:R-:W-:-:S00]  /*0730*/  NOP ;  /* 0x0000000000007918 */ /* 0x000fc00000000000 */
        /* <DEDUP_REMOVED lines=12> */
.L_x_7:


//--------------------- .nv.shared.reserved.0     --------------------------
	.section	.nv.shared.reserved.0,"aw",@nobits
	.weak		__nv_reservedSMEM_offset_0_alias
	.size		__nv_reservedSMEM_offset_0_alias, 0, 64
	.other		__nv_reservedSMEM_offset_0_alias,@"STO_CUDA_RESERVED_SHARED STV_DEFAULT"
__nv_reservedSMEM_offset_0_alias:
	.zero		0
	.zero		64


//--------------------- .nv.constant0._Z25TrivialSumReductionKernelPfS_i --------------------------
	.section	.nv.constant0._Z25TrivialSumReductionKernelPfS_i,"a",@progbits
	.sectionflags	@""
	.align	4
.nv.constant0._Z25TrivialSumReductionKernelPfS_i:
	.zero		916


//--------------------- SYMBOLS --------------------------

	.type		.nv.reservedSmem.offset0,@object
	.size		.nv.reservedSmem.offset0,0x4
